	.headerflags	@"EF_CUDA_TEXMODE_UNIFIED EF_CUDA_64BIT_ADDRESS EF_CUDA_SM75 EF_CUDA_VIRTUAL_SM(EF_CUDA_SM75)"
	.elftype	@"ET_EXEC"


//--------------------- .nv.info                  --------------------------
	.section	.nv.info,"",@"SHT_CUDA_INFO"
	.align	4


	//----- nvinfo : EIATTR_REGCOUNT
	.align		4
        /*0000*/ 	.byte	0x04, 0x2f
        /*0002*/ 	.short	(.L_2 - .L_1)
	.align		4
.L_1:
        /*0004*/ 	.word	index@(kda_gate_fwd_kernel)
        /*0008*/ 	.word	0x00000028


	//----- nvinfo : EIATTR_FRAME_SIZE
	.align		4
.L_2:
        /*000c*/ 	.byte	0x04, 0x11
        /*000e*/ 	.short	(.L_4 - .L_3)
	.align		4
.L_3:
        /*0010*/ 	.word	index@(kda_gate_fwd_kernel)
        /*0014*/ 	.word	0x00000000


	//----- nvinfo : EIATTR_MIN_STACK_SIZE
	.align		4
.L_4:
        /*0018*/ 	.byte	0x04, 0x12
        /*001a*/ 	.short	(.L_6 - .L_5)
	.align		4
.L_5:
        /*001c*/ 	.word	index@(kda_gate_fwd_kernel)
        /*0020*/ 	.word	0x00000000
.L_6:


//--------------------- .nv.info.kda_gate_fwd_kernel --------------------------
	.section	.nv.info.kda_gate_fwd_kernel,"",@"SHT_CUDA_INFO"
	.sectionflags	@""
	.align	4


	//----- nvinfo : EIATTR_SW_WAR
	.align		4
        /*0000*/ 	.byte	0x04, 0x36
        /*0002*/ 	.short	(.L_8 - .L_7)
.L_7:
        /*0004*/ 	.word	0x00000001


	//----- nvinfo : EIATTR_CUDA_API_VERSION
	.align		4
.L_8:
        /*0008*/ 	.byte	0x04, 0x37
        /*000a*/ 	.short	(.L_10 - .L_9)
.L_9:
        /*000c*/ 	.word	0x00000080


	//----- nvinfo : EIATTR_PARAM_CBANK
	.align		4
.L_10:
        /*0010*/ 	.byte	0x04, 0x0a
        /*0012*/ 	.short	(.L_12 - .L_11)
	.align		4
.L_11:
        /*0014*/ 	.word	index@(.nv.constant0.kda_gate_fwd_kernel)
        /*0018*/ 	.short	0x0160
        /*001a*/ 	.short	0x0030


	//----- nvinfo : EIATTR_CBANK_PARAM_SIZE
	.align		4
.L_12:
        /*001c*/ 	.byte	0x03, 0x19
        /*001e*/ 	.short	0x0030


	//----- nvinfo : EIATTR_KPARAM_INFO
	.align		4
        /*0020*/ 	.byte	0x04, 0x17
        /*0022*/ 	.short	(.L_14 - .L_13)
.L_13:
        /*0024*/ 	.word	0x00000000
        /*0028*/ 	.short	0x0006
        /*002a*/ 	.short	0x0028
        /*002c*/ 	.byte	0x00, 0xf4, 0x21, 0x00


	//----- nvinfo : EIATTR_KPARAM_INFO
	.align		4
.L_14:
        /*0030*/ 	.byte	0x04, 0x17
        /*0032*/ 	.short	(.L_16 - .L_15)
.L_15:
        /*0034*/ 	.word	0x00000000
        /*0038*/ 	.short	0x0005
        /*003a*/ 	.short	0x0020
        /*003c*/ 	.byte	0x00, 0xf4, 0x21, 0x00


	//----- nvinfo : EIATTR_KPARAM_INFO
	.align		4
.L_16:
        /*0040*/ 	.byte	0x04, 0x17
        /*0042*/ 	.short	(.L_18 - .L_17)
.L_17:
        /*0044*/ 	.word	0x00000000
        /*0048*/ 	.short	0x0004
        /*004a*/ 	.short	0x001c
        /*004c*/ 	.byte	0x00, 0xf0, 0x11, 0x00


	//----- nvinfo : EIATTR_KPARAM_INFO
	.align		4
.L_18:
        /*0050*/ 	.byte	0x04, 0x17
        /*0052*/ 	.short	(.L_20 - .L_19)
.L_19:
        /*0054*/ 	.word	0x00000000
        /*0058*/ 	.short	0x0003
        /*005a*/ 	.short	0x0018
        /*005c*/ 	.byte	0x00, 0xf0, 0x11, 0x00


	//----- nvinfo : EIATTR_KPARAM_INFO
	.align		4
.L_20:
        /*0060*/ 	.byte	0x04, 0x17
        /*0062*/ 	.short	(.L_22 - .L_21)
.L_21:
        /*0064*/ 	.word	0x00000000
        /*0068*/ 	.short	0x0002
        /*006a*/ 	.short	0x0010
        /*006c*/ 	.byte	0x00, 0xf4, 0x21, 0x00


	//----- nvinfo : EIATTR_KPARAM_INFO
	.align		4
.L_22:
        /*0070*/ 	.byte	0x04, 0x17
        /*0072*/ 	.short	(.L_24 - .L_23)
.L_23:
        /*0074*/ 	.word	0x00000000
        /*0078*/ 	.short	0x0001
        /*007a*/ 	.short	0x0008
        /*007c*/ 	.byte	0x00, 0xf4, 0x21, 0x00


	//----- nvinfo : EIATTR_KPARAM_INFO
	.align		4
.L_24:
        /*0080*/ 	.byte	0x04, 0x17
        /*0082*/ 	.short	(.L_26 - .L_25)
.L_25:
        /*0084*/ 	.word	0x00000000
        /*0088*/ 	.short	0x0000
        /*008a*/ 	.short	0x0000
        /*008c*/ 	.byte	0x00, 0xf4, 0x21, 0x00


	//----- nvinfo : EIATTR_MAXREG_COUNT
	.align		4
.L_26:
        /*0090*/ 	.byte	0x03, 0x1b
        /*0092*/ 	.short	0x00ff


	//----- nvinfo : EIATTR_EXIT_INSTR_OFFSETS
	.align		4
        /*0094*/ 	.byte	0x04, 0x1c
        /*0096*/ 	.short	(.L_28 - .L_27)


	//   ....[0]....
.L_27:
        /*0098*/ 	.word	0x000012e0


	//   ....[1]....
        /*009c*/ 	.word	0x00001300


	//----- nvinfo : EIATTR_REQNTID
	.align		4
.L_28:
        /*00a0*/ 	.byte	0x04, 0x10
        /*00a2*/ 	.short	(.L_30 - .L_29)
.L_29:
        /*00a4*/ 	.word	0x00000080
        /*00a8*/ 	.word	0x00000001
        /*00ac*/ 	.word	0x00000001
.L_30:


//--------------------- .nv.callgraph             --------------------------
	.section	.nv.callgraph,"",@"SHT_CUDA_CALLGRAPH"
	.align	4
	.sectionentsize	8
	.align		4
        /*0000*/ 	.word	0x00000000
	.align		4
        /*0004*/ 	.word	0xffffffff
	.align		4
        /*0008*/ 	.word	0x00000000
	.align		4
        /*000c*/ 	.word	0xfffffffe
	.align		4
        /*0010*/ 	.word	0x00000000
	.align		4
        /*0014*/ 	.word	0xfffffffd
	.align		4
        /*0018*/ 	.word	0x00000000
	.align		4
        /*001c*/ 	.word	0xfffffffc


//--------------------- .nv.rel.action            --------------------------
	.section	.nv.rel.action,"",@"SHT_CUDA_RELOCINFO"
	.align	8
	.sectionentsize	8
        /*0000*/ 	.byte	0x73, 0x00, 0x00, 0x00, 0x00, 0x00, 0x00, 0x00, 0x00, 0x00, 0x00, 0x11, 0x25, 0x00, 0x05, 0x36


//--------------------- .nv.constant4             --------------------------
	.section	.nv.constant4,"a",@progbits
	.align	8
	.align		8
.nv.constant4:
        /*0000*/ 	.dword	_$_str


//--------------------- .nv.constant0.kda_gate_fwd_kernel --------------------------
	.section	.nv.constant0.kda_gate_fwd_kernel,"a",@progbits
	.sectionflags	@""
	.align	4
.nv.constant0.kda_gate_fwd_kernel:
	.zero		400


//--------------------- .text.kda_gate_fwd_kernel --------------------------
	.section	.text.kda_gate_fwd_kernel,"ax",@progbits
	.sectioninfo	@"SHI_REGISTERS=40"
	.align	128
        .global         kda_gate_fwd_kernel
        .type           kda_gate_fwd_kernel,@function
        .size           kda_gate_fwd_kernel,(.L_x_1 - kda_gate_fwd_kernel)
        .other          kda_gate_fwd_kernel,@"STO_CUDA_ENTRY STV_DEFAULT"
kda_gate_fwd_kernel:
.text.kda_gate_fwd_kernel:
[----:B------:R-:W-:Y:S02]  /*0000*/  MOV R1, c[0x0][0x28] ;  /* 0x00000a0000017a02 */ /* 0x000fe40000000f00 */
[----:B------:R-:W0:Y:S01]  /*0010*/  S2R R4, SR_TID.X ;  /* 0x0000000000047919 */ /* 0x000e220000002100 */
[----:B------:R-:W-:Y:S01]  /*0020*/  UMOV UR6, 0xc ;  /* 0x0000000c00067882 */ /* 0x000fe20000000000 */
[----:B------:R-:W-:Y:S01]  /*0030*/  MOV R5, RZ ;  /* 0x000000ff00057202 */ /* 0x000fe20000000f00 */
[----:B------:R-:W-:Y:S01]  /*0040*/  ULDC.64 UR4, c[0x0][0x178] ;  /* 0x00005e0000047ab9 */ /* 0x000fe20000000a00 */
[----:B------:R-:W1:Y:S01]  /*0050*/  S2R R0, SR_CTAID.X ;  /* 0x0000000000007919 */ /* 0x000e620000002500 */
[----:B------:R-:W-:Y:S01]  /*0060*/  UIMAD UR6, UR6, UR5, URZ ;  /* 0x00000005060672a4 */ /* 0x000fe2000f8e023f */
[----:B------:R-:W-:Y:S01]  /*0070*/  CS2R R8, SRZ ;  /* 0x0000000000087805 */ /* 0x000fe2000001ff00 */
[----:B------:R-:W-:Y:S01]  /*0080*/  USHF.R.S32.HI UR7, URZ, 0x1f, UR4 ;  /* 0x0000001f3f077899 */ /* 0x000fe20008011404 */
[----:B------:R-:W2:Y:S01]  /*0090*/  S2UR UR10, SR_CTAID.Y ;  /* 0x00000000000a79c3 */ /* 0x000ea20000002600 */
[----:B------:R-:W-:Y:S02]  /*00a0*/  USHF.R.S32.HI UR11, URZ, 0x1f, UR6 ;  /* 0x0000001f3f0b7899 */ /* 0x000fe40008011406 */
[----:B------:R-:W-:Y:S01]  /*00b0*/  ULDC.64 UR4, c[0x0][0x160] ;  /* 0x0000580000047ab9 */ /* 0x000fe20000000a00 */
[----:B0-----:R-:W-:-:S02]  /*00c0*/  SHF.R.U32.HI R7, RZ, 0x2, R4 ;  /* 0x00000002ff077819 */ /* 0x001fc40000011604 */
[----:B------:R-:W-:Y:S02]  /*00d0*/  SHF.L.U32 R4, R4, 0x2, RZ ;  /* 0x0000000204047819 */ /* 0x000fe400000006ff */
[----:B-1----:R-:W-:Y:S02]  /*00e0*/  SHF.L.U32 R0, R0, 0x6, RZ ;  /* 0x0000000600007819 */ /* 0x002fe400000006ff */
[----:B------:R-:W-:Y:S02]  /*00f0*/  SGXT.U32 R7, R7, 0x5 ;  /* 0x000000050707781a */ /* 0x000fe40000000000 */
[----:B------:R-:W-:Y:S01]  /*0100*/  SHF.R.S32.HI R14, RZ, 0x1f, R0 ;  /* 0x0000001fff0e7819 */ /* 0x000fe20000011400 */
[----:B--2---:R-:W-:Y:S01]  /*0110*/  UIMAD UR8, UR10, 0x30, URZ ;  /* 0x000000300a0878a4 */ /* 0x004fe2000f8e023f */
[----:B------:R-:W-:Y:S01]  /*0120*/  LOP3.LUT R3, R7, R0, RZ, 0xfc, !PT ;  /* 0x0000000007037212 */ /* 0x000fe200078efcff */
[----:B------:R-:W-:Y:S01]  /*0130*/  UIMAD UR9, UR10, 0xc, URZ ;  /* 0x0000000c0a0978a4 */ /* 0x000fe2000f8e023f */
[----:B------:R-:W-:Y:S01]  /*0140*/  LOP3.LUT R4, R4, 0xc, RZ, 0xc0, !PT ;  /* 0x0000000c04047812 */ /* 0x000fe200078ec0ff */
[----:B------:R-:W-:Y:S01]  /*0150*/  IMAD R6, R14, UR6, RZ ;  /* 0x000000060e067c24 */ /* 0x000fe2000f8e02ff */
[----:B------:R-:W-:Y:S01]  /*0160*/  ISETP.GT.AND P1, PT, R0, -0x1, PT ;  /* 0xffffffff0000780c */ /* 0x000fe20003f24270 */
[----:B------:R-:W-:Y:S01]  /*0170*/  UIADD3 UR4, UP0, UR8, UR4, URZ ;  /* 0x0000000408047290 */ /* 0x000fe2000ff1e03f */
[C---:B------:R-:W-:Y:S01]  /*0180*/  ISETP.LT.U32.AND P0, PT, R3.reuse, c[0x0][0x178], PT ;  /* 0x00005e0003007a0c */ /* 0x040fe20003f01070 */
[----:B------:R-:W-:-:S02]  /*0190*/  IMAD R11, R3, UR11, R6 ;  /* 0x0000000b030b7c24 */ /* 0x000fc4000f8e0206 */
[----:B------:R-:W-:Y:S01]  /*01a0*/  IMAD.WIDE.U32 R2, R3, UR6, R4 ;  /* 0x0000000603027c25 */ /* 0x000fe2000f8e0004 */
[----:B------:R-:W-:Y:S01]  /*01b0*/  ISETP.LT.AND.EX P0, PT, R14, UR7, P1, P0 ;  /* 0x000000070e007c0c */ /* 0x000fe20008f01300 */
[----:B------:R-:W-:-:S03]  /*01c0*/  ULEA.HI.X UR5, UR9, UR5, URZ, 0x2, UP0 ;  /* 0x0000000509057291 */ /* 0x000fc600080f143f */
[----:B------:R-:W-:Y:S02]  /*01d0*/  ISETP.NE.U32.AND P0, PT, R4, 0xc, P0 ;  /* 0x0000000c0400780c */ /* 0x000fe40000705070 */
[----:B------:R-:W-:Y:S02]  /*01e0*/  IADD3 R3, R3, R11, RZ ;  /* 0x0000000b03037210 */ /* 0x000fe40007ffe0ff */
[----:B------:R-:W-:Y:S01]  /*01f0*/  CS2R R10, SRZ ;  /* 0x00000000000a7805 */ /* 0x000fe2000001ff00 */
[C---:B------:R-:W-:Y:S02]  /*0200*/  SHF.L.U32 R12, R2.reuse, 0x2, RZ ;  /* 0x00000002020c7819 */ /* 0x040fe400000006ff */
[----:B------:R-:W-:-:S08]  /*0210*/  SHF.L.U64.HI R13, R2, 0x2, R3 ;  /* 0x00000002020d7819 */ /* 0x000fd00000010203 */
[----:B------:R-:W2:Y:S01]  /*0220*/  @P0 LDG.E.128.SYS R8, [R12.64+UR4] ;  /* 0x000000040c080981 */ /* 0x000ea2000c1eed00 */
[----:B------:R-:W-:-:S04]  /*0230*/  LOP3.LUT R7, R0, 0x20, R7, 0xfe, !PT ;  /* 0x0000002000077812 */ /* 0x000fc800078efe07 */
[C---:B------:R-:W-:Y:S01]  /*0240*/  ISETP.LT.U32.AND P2, PT, R7.reuse, c[0x0][0x178], PT ;  /* 0x00005e0007007a0c */ /* 0x040fe20003f41070 */
[----:B------:R-:W-:-:S03]  /*0250*/  IMAD R3, R7, UR11, R6 ;  /* 0x0000000b07037c24 */ /* 0x000fc6000f8e0206 */
[----:B------:R-:W-:Y:S01]  /*0260*/  ISETP.LT.AND.EX P1, PT, R14, UR7, P1, P2 ;  /* 0x000000070e007c0c */ /* 0x000fe20008f21320 */
[----:B------:R-:W-:Y:S02]  /*0270*/  IMAD.WIDE.U32 R14, R7, UR6, R4 ;  /* 0x00000006070e7c25 */ /* 0x000fe4000f8e0004 */
[----:B------:R-:W-:Y:S01]  /*0280*/  CS2R R6, SRZ ;  /* 0x0000000000067805 */ /* 0x000fe2000001ff00 */
[----:B------:R-:W-:Y:S02]  /*0290*/  ISETP.NE.U32.AND P1, PT, R4, 0xc, P1 ;  /* 0x0000000c0400780c */ /* 0x000fe40000f25070 */
[----:B------:R-:W-:Y:S02]  /*02a0*/  IADD3 R3, R15, R3, RZ ;  /* 0x000000030f037210 */ /* 0x000fe40007ffe0ff */
[----:B------:R-:W-:Y:S02]  /*02b0*/  MOV R4, RZ ;  /* 0x000000ff00047202 */ /* 0x000fe40000000f00 */
[----:B------:R-:W-:-:S02]  /*02c0*/  SHF.L.U32 R2, R14, 0x2, RZ ;  /* 0x000000020e027819 */ /* 0x000fc400000006ff */
[----:B------:R-:W-:-:S08]  /*02d0*/  SHF.L.U64.HI R3, R14, 0x2, R3 ;  /* 0x000000020e037819 */ /* 0x000fd00000010203 */
[----:B------:R-:W3:Y:S01]  /*02e0*/  @P1 LDG.E.128.SYS R4, [R2.64+UR4] ;  /* 0x0000000402041981 */ /* 0x000ee2000c1eed00 */
[----:B------:R-:W-:Y:S02]  /*02f0*/  ULDC.64 UR4, c[0x0][0x168] ;  /* 0x00005a0000047ab9 */ /* 0x000fe40000000a00 */
[----:B------:R-:W-:-:S04]  /*0300*/  ULEA UR4, UP0, UR10, UR4, 0x2 ;  /* 0x000000040a047291 */ /* 0x000fc8000f80103f */
[----:B------:R-:W-:-:S09]  /*0310*/  ULEA.HI.X UR5, UR10, UR5, URZ, 0x2, UP0 ;  /* 0x000000050a057291 */ /* 0x000fd200080f143f */
[----:B------:R-:W4:Y:S01]  /*0320*/  LDG.E.SYS R0, [UR4] ;  /* 0x00000004ff007981 */ /* 0x000f22000c1ee900 */
[----:B------:R-:W-:Y:S02]  /*0330*/  ULDC.64 UR4, c[0x0][0x170] ;  /* 0x00005c0000047ab9 */ /* 0x000fe40000000a00 */
[----:B------:R-:W-:-:S04]  /*0340*/  ULEA UR4, UP0, UR9, UR4, 0x2 ;  /* 0x0000000409047291 */ /* 0x000fc8000f80103f */
[----:B------:R-:W-:Y:S01]  /*0350*/  ULEA.HI.X UR5, UR9, UR5, URZ, 0x2, UP0 ;  /* 0x0000000509057291 */ /* 0x000fe200080f143f */
[----:B--2---:R-:W-:Y:S02]  /*0360*/  FMUL R14, R8, 1.4426950216293334961 ;  /* 0x3fb8aa3b080e7820 */ /* 0x004fe40000400000 */
[----:B------:R-:W-:Y:S02]  /*0370*/  FMUL R16, R9, 1.4426950216293334961 ;  /* 0x3fb8aa3b09107820 */ /* 0x000fe40000400000 */
[----:B------:R-:W-:Y:S01]  /*0380*/  FMUL R17, R10, 1.4426950216293334961 ;  /* 0x3fb8aa3b0a117820 */ /* 0x000fe20000400000 */
[----:B------:R-:W-:Y:S01]  /*0390*/  FSETP.GEU.AND P3, PT, R14, -126, PT ;  /* 0xc2fc00000e00780b */ /* 0x000fe20003f6e000 */
[----:B------:R-:W-:Y:S01]  /*03a0*/  FMUL R20, R11, 1.4426950216293334961 ;  /* 0x3fb8aa3b0b147820 */ /* 0x000fe20000400000 */
[----:B------:R-:W-:Y:S02]  /*03b0*/  FSETP.GEU.AND P2, PT, R16, -126, PT ;  /* 0xc2fc00001000780b */ /* 0x000fe40003f4e000 */
[----:B------:R-:W-:-:S02]  /*03c0*/  FSETP.GEU.AND P4, PT, R17, -126, PT ;  /* 0xc2fc00001100780b */ /* 0x000fc40003f8e000 */
[----:B------:R-:W-:-:S06]  /*03d0*/  FSETP.GEU.AND P6, PT, R20, -126, PT ;  /* 0xc2fc00001400780b */ /* 0x000fcc0003fce000 */
[----:B------:R-:W-:Y:S02]  /*03e0*/  @!P3 FMUL R14, R14, 0.5 ;  /* 0x3f0000000e0eb820 */ /* 0x000fe40000400000 */
[----:B------:R-:W-:Y:S02]  /*03f0*/  @!P2 FMUL R16, R16, 0.5 ;  /* 0x3f0000001010a820 */ /* 0x000fe40000400000 */
[----:B------:R-:W-:Y:S02]  /*0400*/  @!P4 FMUL R17, R17, 0.5 ;  /* 0x3f0000001111c820 */ /* 0x000fe40000400000 */
[----:B------:R0:W1:Y:S01]  /*0410*/  MUFU.EX2 R15, R14 ;  /* 0x0000000e000f7308 */ /* 0x0000620000000800 */
[----:B------:R-:W-:Y:S02]  /*0420*/  @!P6 FMUL R20, R20, 0.5 ;  /* 0x3f0000001414e820 */ /* 0x000fe40000400000 */
[----:B---3--:R-:W-:-:S05]  /*0430*/  FMUL R27, R7, 1.4426950216293334961 ;  /* 0x3fb8aa3b071b7820 */ /* 0x008fca0000400000 */
[----:B------:R-:W2:Y:S01]  /*0440*/  MUFU.EX2 R16, R16 ;  /* 0x0000001000107308 */ /* 0x000ea20000000800 */
[----:B0-----:R-:W-:Y:S01]  /*0450*/  MOV R14, 0x3e055027 ;  /* 0x3e055027000e7802 */ /* 0x001fe20000000f00 */
[----:B------:R-:W-:Y:S01]  /*0460*/  FMUL R30, R5, 1.4426950216293334961 ;  /* 0x3fb8aa3b051e7820 */ /* 0x000fe20000400000 */
[----:B------:R-:W-:-:S05]  /*0470*/  FSETP.GEU.AND P5, PT, R27, -126, PT ;  /* 0xc2fc00001b00780b */ /* 0x000fca0003fae000 */
[----:B------:R0:W3:Y:S01]  /*0480*/  MUFU.EX2 R18, R17 ;  /* 0x0000001100127308 */ /* 0x0000e20000000800 */
[----:B-1----:R-:W-:Y:S01]  /*0490*/  @!P3 FMUL R15, R15, R15 ;  /* 0x0000000f0f0fb220 */ /* 0x002fe20000400000 */
[----:B------:R-:W-:-:S03]  /*04a0*/  FSETP.GEU.AND P3, PT, R30, -126, PT ;  /* 0xc2fc00001e00780b */ /* 0x000fc60003f6e000 */
[----:B------:R-:W-:Y:S02]  /*04b0*/  FADD R15, R15, 1 ;  /* 0x3f8000000f0f7421 */ /* 0x000fe40000000000 */
[----:B------:R-:W-:Y:S01]  /*04c0*/  @!P5 FMUL R27, R27, 0.5 ;  /* 0x3f0000001b1bd820 */ /* 0x000fe20000400000 */
[----:B------:R-:W1:Y:S01]  /*04d0*/  MUFU.EX2 R20, R20 ;  /* 0x0000001400147308 */ /* 0x000e620000000800 */
[----:B--2---:R-:W-:Y:S01]  /*04e0*/  @!P2 FMUL R16, R16, R16 ;  /* 0x000000101010a220 */ /* 0x004fe20000400000 */
[C---:B------:R-:W-:Y:S01]  /*04f0*/  IADD3 R22, R15.reuse, -0x3f2aaaab, RZ ;  /* 0xc0d555550f167810 */ /* 0x040fe20007ffe0ff */
[----:B----4-:R-:W-:Y:S01]  /*0500*/  FMUL R0, R0, 1.4426950216293334961 ;  /* 0x3fb8aa3b00007820 */ /* 0x010fe20000400000 */
[C---:B------:R-:W-:Y:S01]  /*0510*/  FSETP.NEU.AND P2, PT, R15.reuse, RZ, PT ;  /* 0x000000ff0f00720b */ /* 0x040fe20003f4d000 */
[----:B0-----:R-:W-:Y:S01]  /*0520*/  FADD R17, R16, 1 ;  /* 0x3f80000010117421 */ /* 0x001fe20000000000 */
[----:B------:R-:W-:Y:S01]  /*0530*/  LOP3.LUT R22, R22, 0xff800000, RZ, 0xc0, !PT ;  /* 0xff80000016167812 */ /* 0x000fe200078ec0ff */
[----:B------:R-:W-:Y:S01]  /*0540*/  @!P3 FMUL R30, R30, 0.5 ;  /* 0x3f0000001e1eb820 */ /* 0x000fe20000400000 */
[----:B------:R-:W0:Y:S01]  /*0550*/  MUFU.EX2 R33, R27 ;  /* 0x0000001b00217308 */ /* 0x000e220000000800 */
[----:B---3--:R-:W-:Y:S01]  /*0560*/  @!P4 FMUL R18, R18, R18 ;  /* 0x000000121212c220 */ /* 0x008fe20000400000 */
[----:B------:R-:W-:-:S03]  /*0570*/  IADD3 R19, R15, -R22, RZ ;  /* 0x800000160f137210 */ /* 0x000fc60007ffe0ff */
[----:B------:R-:W-:Y:S02]  /*0580*/  FADD R16, R18, 1 ;  /* 0x3f80000012107421 */ /* 0x000fe40000000000 */
[----:B------:R-:W-:Y:S01]  /*0590*/  FADD R21, R19, -1 ;  /* 0xbf80000013157421 */ /* 0x000fe20000000000 */
[----:B------:R-:W2:Y:S01]  /*05a0*/  I2F R22, R22 ;  /* 0x0000001600167306 */ /* 0x000ea20000201400 */
[----:B-1----:R-:W-:Y:S01]  /*05b0*/  @!P6 FMUL R20, R20, R20 ;  /* 0x000000141414e220 */ /* 0x002fe20000400000 */
[C---:B------:R-:W-:Y:S01]  /*05c0*/  IADD3 R25, R16.reuse, -0x3f2aaaab, RZ ;  /* 0xc0d5555510197810 */ /* 0x040fe20007ffe0ff */
[----:B------:R-:W-:Y:S01]  /*05d0*/  FFMA.FTZ R24, R21, -R14, 0.14084610342979431152 ;  /* 0x3e1039f615187423 */ /* 0x000fe2000001080e */
[----:B------:R-:W-:Y:S01]  /*05e0*/  ISETP.GE.U32.AND P6, PT, R16, 0x7f800000, PT ;  /* 0x7f8000001000780c */ /* 0x000fe20003fc6070 */
[----:B------:R-:W-:Y:S01]  /*05f0*/  FADD R18, R20, 1 ;  /* 0x3f80000014127421 */ /* 0x000fe20000000000 */
[----:B------:R-:W-:Y:S01]  /*0600*/  LOP3.LUT R25, R25, 0xff800000, RZ, 0xc0, !PT ;  /* 0xff80000019197812 */ /* 0x000fe200078ec0ff */
[----:B------:R-:W-:Y:S01]  /*0610*/  FFMA.FTZ R24, R21, R24, -0.12148627638816833496 ;  /* 0xbdf8cdcc15187423 */ /* 0x000fe20000010018 */
[----:B------:R-:W-:Y:S01]  /*0620*/  IADD3 R20, R17, -0x3f2aaaab, RZ ;  /* 0xc0d5555511147810 */ /* 0x000fe20007ffe0ff */
[----:B0-----:R-:W-:Y:S01]  /*0630*/  @!P5 FMUL R33, R33, R33 ;  /* 0x000000212121d220 */ /* 0x001fe20000400000 */
[----:B------:R-:W-:Y:S01]  /*0640*/  IADD3 R23, R18, -0x3f2aaaab, RZ ;  /* 0xc0d5555512177810 */ /* 0x000fe20007ffe0ff */
[----:B------:R-:W-:Y:S01]  /*0650*/  FFMA.FTZ R24, R21, R24, 0.13980610668659210205 ;  /* 0x3e0f295515187423 */ /* 0x000fe20000010018 */
[----:B------:R-:W-:Y:S01]  /*0660*/  IADD3 R29, R16, -R25, RZ ;  /* 0x80000019101d7210 */ /* 0x000fe20007ffe0ff */
[----:B------:R-:W-:Y:S01]  /*0670*/  FMUL R19, R6, 1.4426950216293334961 ;  /* 0x3fb8aa3b06137820 */ /* 0x000fe20000400000 */
[----:B------:R-:W-:Y:S01]  /*0680*/  LOP3.LUT R23, R23, 0xff800000, RZ, 0xc0, !PT ;  /* 0xff80000017177812 */ /* 0x000fe200078ec0ff */
[----:B------:R-:W-:Y:S01]  /*0690*/  FFMA.FTZ R24, R21, R24, -0.16684235632419586182 ;  /* 0xbe2ad8b915187423 */ /* 0x000fe20000010018 */
[----:B------:R-:W-:Y:S01]  /*06a0*/  LOP3.LUT R26, R20, 0xff800000, RZ, 0xc0, !PT ;  /* 0xff800000141a7812 */ /* 0x000fe200078ec0ff */
[----:B------:R-:W-:Y:S01]  /*06b0*/  FADD R29, R29, -1 ;  /* 0xbf8000001d1d7421 */ /* 0x000fe20000000000 */
[----:B------:R-:W-:Y:S01]  /*06c0*/  IADD3 R27, R18, -R23, RZ ;  /* 0x80000017121b7210 */ /* 0x000fe20007ffe0ff */
[----:B------:R-:W-:Y:S01]  /*06d0*/  FFMA.FTZ R24, R21, R24, 0.20012299716472625732 ;  /* 0x3e4ced0b15187423 */ /* 0x000fe20000010018 */
[----:B------:R-:W-:Y:S01]  /*06e0*/  IADD3 R31, R17, -R26, RZ ;  /* 0x8000001a111f7210 */ /* 0x000fe20007ffe0ff */
[----:B------:R-:W-:Y:S01]  /*06f0*/  FFMA.FTZ R28, R29, -R14, 0.14084610342979431152 ;  /* 0x3e1039f61d1c7423 */ /* 0x000fe2000001080e */
[----:B------:R-:W-:Y:S01]  /*0700*/  ISETP.GE.U32.AND P5, PT, R15, 0x7f800000, PT ;  /* 0x7f8000000f00780c */ /* 0x000fe20003fa6070 */
[----:B------:R-:W-:Y:S01]  /*0710*/  FADD R27, R27, -1 ;  /* 0xbf8000001b1b7421 */ /* 0x000fe20000000000 */
[----:B------:R-:W-:Y:S01]  /*0720*/  FSETP.GEU.AND P4, PT, R19, -126, PT ;  /* 0xc2fc00001300780b */ /* 0x000fe20003f8e000 */
[----:B------:R-:W-:Y:S01]  /*0730*/  FFMA.FTZ R32, R29, R28, -0.12148627638816833496 ;  /* 0xbdf8cdcc1d207423 */ /* 0x000fe2000001001c */
[----:B------:R-:W0:Y:S01]  /*0740*/  I2F R23, R23 ;  /* 0x0000001700177306 */ /* 0x000e220000201400 */
[----:B------:R-:W-:-:S02]  /*0750*/  FFMA.FTZ R34, R27, -R14, 0.14084610342979431152 ;  /* 0x3e1039f61b227423 */ /* 0x000fc4000001080e */
[----:B------:R-:W-:Y:S02]  /*0760*/  FFMA.FTZ R32, R29, R32, 0.13980610668659210205 ;  /* 0x3e0f29551d207423 */ /* 0x000fe40000010020 */
[----:B------:R-:W-:Y:S02]  /*0770*/  FADD R31, R31, -1 ;  /* 0xbf8000001f1f7421 */ /* 0x000fe40000000000 */
[----:B------:R-:W-:Y:S02]  /*0780*/  FFMA.FTZ R34, R27, R34, -0.12148627638816833496 ;  /* 0xbdf8cdcc1b227423 */ /* 0x000fe40000010022 */
[----:B------:R-:W-:Y:S02]  /*0790*/  FFMA.FTZ R32, R29, R32, -0.16684235632419586182 ;  /* 0xbe2ad8b91d207423 */ /* 0x000fe40000010020 */
[----:B------:R-:W-:Y:S02]  /*07a0*/  FFMA.FTZ R20, R31, -R14, 0.14084610342979431152 ;  /* 0x3e1039f61f147423 */ /* 0x000fe4000001080e */
[----:B------:R-:W-:-:S02]  /*07b0*/  FFMA.FTZ R34, R27, R34, 0.13980610668659210205 ;  /* 0x3e0f29551b227423 */ /* 0x000fc40000010022 */
[----:B------:R-:W-:Y:S02]  /*07c0*/  FFMA.FTZ R32, R29, R32, 0.20012299716472625732 ;  /* 0x3e4ced0b1d207423 */ /* 0x000fe40000010020 */
[----:B------:R-:W-:Y:S02]  /*07d0*/  FFMA.FTZ R24, R21, R24, -0.24999669194221496582 ;  /* 0xbe7fff2215187423 */ /* 0x000fe40000010018 */
[----:B------:R-:W-:Y:S02]  /*07e0*/  FFMA.FTZ R20, R31, R20, -0.12148627638816833496 ;  /* 0xbdf8cdcc1f147423 */ /* 0x000fe40000010014 */
[----:B------:R-:W-:Y:S02]  /*07f0*/  FFMA.FTZ R34, R27, R34, -0.16684235632419586182 ;  /* 0xbe2ad8b91b227423 */ /* 0x000fe40000010022 */
[----:B------:R-:W-:Y:S02]  /*0800*/  FFMA.FTZ R32, R29, R32, -0.24999669194221496582 ;  /* 0xbe7fff221d207423 */ /* 0x000fe40000010020 */
[----:B------:R-:W-:-:S02]  /*0810*/  FFMA.FTZ R24, R21, R24, 0.33333182334899902344 ;  /* 0x3eaaaa7815187423 */ /* 0x000fc40000010018 */
[----:B------:R-:W-:Y:S02]  /*0820*/  FFMA.FTZ R28, R31, R20, 0.13980610668659210205 ;  /* 0x3e0f29551f1c7423 */ /* 0x000fe40000010014 */
[----:B------:R-:W-:Y:S02]  /*0830*/  FFMA.FTZ R34, R27, R34, 0.20012299716472625732 ;  /* 0x3e4ced0b1b227423 */ /* 0x000fe40000010022 */
[----:B------:R-:W-:Y:S02]  /*0840*/  FADD R20, R33, 1 ;  /* 0x3f80000021147421 */ /* 0x000fe40000000000 */
[----:B------:R-:W-:Y:S02]  /*0850*/  FFMA.FTZ R32, R29, R32, 0.33333182334899902344 ;  /* 0x3eaaaa781d207423 */ /* 0x000fe40000010020 */
[----:B------:R-:W-:Y:S01]  /*0860*/  FFMA.FTZ R24, R21, R24, -0.5 ;  /* 0xbf00000015187423 */ /* 0x000fe20000010018 */
[----:B------:R-:W-:Y:S01]  /*0870*/  IADD3 R33, R20, -0x3f2aaaab, RZ ;  /* 0xc0d5555514217810 */ /* 0x000fe20007ffe0ff */
[----:B------:R-:W-:-:S02]  /*0880*/  FFMA.FTZ R28, R31, R28, -0.16684235632419586182 ;  /* 0xbe2ad8b91f1c7423 */ /* 0x000fc4000001001c */
[----:B------:R-:W-:Y:S01]  /*0890*/  FFMA.FTZ R36, R27, R34, -0.24999669194221496582 ;  /* 0xbe7fff221b247423 */ /* 0x000fe20000010022 */
[----:B------:R-:W-:Y:S01]  /*08a0*/  LOP3.LUT R33, R33, 0xff800000, RZ, 0xc0, !PT ;  /* 0xff80000021217812 */ /* 0x000fe200078ec0ff */
[----:B------:R-:W-:Y:S02]  /*08b0*/  FFMA.FTZ R34, R29, R32, -0.5 ;  /* 0xbf0000001d227423 */ /* 0x000fe40000010020 */
[----:B------:R-:W-:Y:S01]  /*08c0*/  FMUL R24, R21, R24 ;  /* 0x0000001815187220 */ /* 0x000fe20000400000 */
[----:B------:R1:W3:Y:S01]  /*08d0*/  I2F R32, R25 ;  /* 0x0000001900207306 */ /* 0x0002e20000201400 */
[----:B------:R-:W-:Y:S02]  /*08e0*/  FFMA.FTZ R28, R31, R28, 0.20012299716472625732 ;  /* 0x3e4ced0b1f1c7423 */ /* 0x000fe4000001001c */
[----:B------:R-:W-:Y:S02]  /*08f0*/  FMUL R34, R29, R34 ;  /* 0x000000221d227220 */ /* 0x000fe40000400000 */
[----:B------:R-:W-:-:S02]  /*0900*/  FFMA.FTZ R24, R21, R24, R21 ;  /* 0x0000001815187223 */ /* 0x000fc40000010015 */
[----:B------:R-:W-:Y:S01]  /*0910*/  FFMA.FTZ R35, R29, R34, R29 ;  /* 0x000000221d237223 */ /* 0x000fe2000001001d */
[----:B------:R4:W5:Y:S01]  /*0920*/  MUFU.EX2 R21, R30 ;  /* 0x0000001e00157308 */ /* 0x0009620000000800 */
[----:B--2---:R-:W-:Y:S02]  /*0930*/  FFMA.FTZ R29, R22, 1.1920928955078125e-07, RZ ;  /* 0x34000000161d7823 */ /* 0x004fe400000100ff */
[----:B------:R-:W-:Y:S02]  /*0940*/  FFMA.FTZ R36, R27, R36, 0.33333182334899902344 ;  /* 0x3eaaaa781b247423 */ /* 0x000fe40000010024 */
[----:B-1----:R-:W-:Y:S01]  /*0950*/  FFMA.FTZ R25, R29, 0.69314718246459960938, R24 ;  /* 0x3f3172181d197823 */ /* 0x002fe20000010018 */
[----:B------:R-:W-:Y:S01]  /*0960*/  @P5 MOV R24, 0x7f800000 ;  /* 0x7f80000000185802 */ /* 0x000fe20000000f00 */
[----:B------:R-:W-:Y:S02]  /*0970*/  FFMA.FTZ R36, R27, R36, -0.5 ;  /* 0xbf0000001b247423 */ /* 0x000fe40000010024 */
[----:B----4-:R-:W-:-:S02]  /*0980*/  FFMA.FTZ R30, R31, R28, -0.24999669194221496582 ;  /* 0xbe7fff221f1e7423 */ /* 0x010fc4000001001c */
[----:B------:R1:W-:Y:S01]  /*0990*/  I2F R28, R26 ;  /* 0x0000001a001c7306 */ /* 0x0003e20000201400 */
[----:B------:R-:W-:Y:S02]  /*09a0*/  @P5 FFMA.FTZ R25, R15, R24, +INF ;  /* 0x7f8000000f195423 */ /* 0x000fe40000010018 */
[----:B------:R-:W-:Y:S02]  /*09b0*/  @!P4 FMUL R19, R19, 0.5 ;  /* 0x3f0000001313c820 */ /* 0x000fe40000400000 */
[----:B------:R-:W-:Y:S02]  /*09c0*/  FMUL R36, R27, R36 ;  /* 0x000000241b247220 */ /* 0x000fe40000400000 */
[----:B------:R-:W-:Y:S01]  /*09d0*/  FFMA.FTZ R30, R31, R30, 0.33333182334899902344 ;  /* 0x3eaaaa781f1e7423 */ /* 0x000fe2000001001e */
[----:B-1----:R-:W-:Y:S01]  /*09e0*/  IADD3 R26, R20, -R33, RZ ;  /* 0x80000021141a7210 */ /* 0x002fe20007ffe0ff */
[----:B------:R-:W-:Y:S01]  /*09f0*/  FFMA.FTZ R36, R27, R36, R27 ;  /* 0x000000241b247223 */ /* 0x000fe2000001001b */
[----:B------:R-:W1:Y:S01]  /*0a00*/  MUFU.EX2 R19, R19 ;  /* 0x0000001300137308 */ /* 0x000e620000000800 */
[----:B0-----:R-:W-:-:S02]  /*0a10*/  FFMA.FTZ R23, R23, 1.1920928955078125e-07, RZ ;  /* 0x3400000017177823 */ /* 0x001fc400000100ff */
[----:B------:R-:W-:Y:S02]  /*0a20*/  FADD R37, R26, -1 ;  /* 0xbf8000001a257421 */ /* 0x000fe40000000000 */
[----:B------:R-:W-:Y:S02]  /*0a30*/  FMUL R26, R4, 1.4426950216293334961 ;  /* 0x3fb8aa3b041a7820 */ /* 0x000fe40000400000 */
[----:B------:R-:W-:Y:S01]  /*0a40*/  FFMA.FTZ R22, R37, -R14, 0.14084610342979431152 ;  /* 0x3e1039f625167423 */ /* 0x000fe2000001080e */
[----:B------:R-:W-:Y:S01]  /*0a50*/  I2F R33, R33 ;  /* 0x0000002100217306 */ /* 0x000fe20000201400 */
[----:B------:R-:W-:Y:S01]  /*0a60*/  FFMA.FTZ R30, R31, R30, -0.5 ;  /* 0xbf0000001f1e7423 */ /* 0x000fe2000001001e */
[----:B------:R-:W-:Y:S01]  /*0a70*/  FSETP.GEU.AND P5, PT, R26, -126, PT ;  /* 0xc2fc00001a00780b */ /* 0x000fe20003fae000 */
[----:B------:R-:W-:Y:S02]  /*0a80*/  FFMA.FTZ R22, R37, R22, -0.12148627638816833496 ;  /* 0xbdf8cdcc25167423 */ /* 0x000fe40000010016 */
[----:B---3--:R-:W-:-:S02]  /*0a90*/  FFMA.FTZ R32, R32, 1.1920928955078125e-07, RZ ;  /* 0x3400000020207823 */ /* 0x008fc400000100ff */
[----:B------:R-:W-:Y:S01]  /*0aa0*/  FFMA.FTZ R15, R23, 0.69314718246459960938, R36 ;  /* 0x3f317218170f7823 */ /* 0x000fe20000010024 */
[----:B------:R-:W-:Y:S01]  /*0ab0*/  @P6 MOV R23, 0x7f800000 ;  /* 0x7f80000000176802 */ /* 0x000fe20000000f00 */
[----:B------:R-:W-:Y:S02]  /*0ac0*/  FMUL R30, R31, R30 ;  /* 0x0000001e1f1e7220 */ /* 0x000fe40000400000 */
[----:B------:R-:W-:Y:S02]  /*0ad0*/  FFMA.FTZ R22, R37, R22, 0.13980610668659210205 ;  /* 0x3e0f295525167423 */ /* 0x000fe40000010016 */
[----:B------:R-:W-:Y:S02]  /*0ae0*/  FFMA.FTZ R24, R32, 0.69314718246459960938, R35 ;  /* 0x3f31721820187823 */ /* 0x000fe40000010023 */
[----:B------:R-:W-:Y:S02]  /*0af0*/  @!P5 FMUL R26, R26, 0.5 ;  /* 0x3f0000001a1ad820 */ /* 0x000fe40000400000 */
[----:B------:R-:W-:-:S02]  /*0b00*/  FFMA.FTZ R31, R31, R30, R31 ;  /* 0x0000001e1f1f7223 */ /* 0x000fc4000001001f */
[C---:B------:R-:W-:Y:S02]  /*0b10*/  FFMA.FTZ R30, R37.reuse, R22, -0.16684235632419586182 ;  /* 0xbe2ad8b9251e7423 */ /* 0x040fe40000010016 */
[----:B------:R-:W-:Y:S01]  /*0b20*/  @P6 FFMA.FTZ R24, R16, R23, +INF ;  /* 0x7f80000010186423 */ /* 0x000fe20000010017 */
[----:B------:R-:W-:Y:S01]  /*0b30*/  ISETP.GE.U32.AND P6, PT, R20, 0x7f800000, PT ;  /* 0x7f8000001400780c */ /* 0x000fe20003fc6070 */
[----:B------:R-:W0:Y:S01]  /*0b40*/  MUFU.EX2 R23, R26 ;  /* 0x0000001a00177308 */ /* 0x000e220000000800 */
[----:B------:R-:W-:Y:S02]  /*0b50*/  FFMA.FTZ R30, R37, R30, 0.20012299716472625732 ;  /* 0x3e4ced0b251e7423 */ /* 0x000fe4000001001e */
[----:B-----5:R-:W-:Y:S01]  /*0b60*/  @!P3 FMUL R21, R21, R21 ;  /* 0x000000151515b220 */ /* 0x020fe20000400000 */
[----:B------:R-:W-:Y:S01]  /*0b70*/  ISETP.GE.U32.AND P3, PT, R17, 0x7f800000, PT ;  /* 0x7f8000001100780c */ /* 0x000fe20003f66070 */
[----:B-1----:R-:W-:Y:S01]  /*0b80*/  @!P4 FMUL R19, R19, R19 ;  /* 0x000000131313c220 */ /* 0x002fe20000400000 */
[----:B------:R-:W-:Y:S01]  /*0b90*/  ISETP.GE.U32.AND P4, PT, R18, 0x7f800000, PT ;  /* 0x7f8000001200780c */ /* 0x000fe20003f86070 */
[----:B------:R-:W-:-:S02]  /*0ba0*/  FFMA.FTZ R30, R37, R30, -0.24999669194221496582 ;  /* 0xbe7fff22251e7423 */ /* 0x000fc4000001001e */
[----:B------:R-:W-:Y:S02]  /*0bb0*/  FFMA.FTZ R28, R28, 1.1920928955078125e-07, RZ ;  /* 0x340000001c1c7823 */ /* 0x000fe400000100ff */
[----:B------:R-:W-:Y:S02]  /*0bc0*/  FFMA.FTZ R30, R37, R30, 0.33333182334899902344 ;  /* 0x3eaaaa78251e7423 */ /* 0x000fe4000001001e */
[----:B------:R-:W-:Y:S02]  /*0bd0*/  FADD R21, R21, 1 ;  /* 0x3f80000015157421 */ /* 0x000fe40000000000 */
[----:B------:R-:W-:Y:S02]  /*0be0*/  FADD R19, R19, 1 ;  /* 0x3f80000013137421 */ /* 0x000fe40000000000 */
[----:B------:R-:W-:Y:S01]  /*0bf0*/  FFMA.FTZ R30, R37, R30, -0.5 ;  /* 0xbf000000251e7423 */ /* 0x000fe2000001001e */
[----:B------:R-:W-:Y:S01]  /*0c00*/  IADD3 R27, R21, -0x3f2aaaab, RZ ;  /* 0xc0d55555151b7810 */ /* 0x000fe20007ffe0ff */
[----:B0-----:R-:W-:Y:S01]  /*0c10*/  @!P5 FMUL R23, R23, R23 ;  /* 0x000000171717d220 */ /* 0x001fe20000400000 */
[----:B------:R-:W-:Y:S01]  /*0c20*/  IADD3 R29, R19, -0x3f2aaaab, RZ ;  /* 0xc0d55555131d7810 */ /* 0x000fe20007ffe0ff */
[----:B------:R-:W-:Y:S01]  /*0c30*/  FFMA.FTZ R22, R28, 0.69314718246459960938, R31 ;  /* 0x3f3172181c167823 */ /* 0x000fe2000001001f */
[----:B------:R-:W-:Y:S01]  /*0c40*/  @P3 MOV R28, 0x7f800000 ;  /* 0x7f800000001c3802 */ /* 0x000fe20000000f00 */
[----:B------:R-:W-:Y:S01]  /*0c50*/  FMUL R30, R37, R30 ;  /* 0x0000001e251e7220 */ /* 0x000fe20000400000 */
[----:B------:R-:W-:Y:S01]  /*0c60*/  @P4 MOV R31, 0x7f800000 ;  /* 0x7f800000001f4802 */ /* 0x000fe20000000f00 */
[----:B------:R-:W-:Y:S01]  /*0c70*/  FADD R23, R23, 1 ;  /* 0x3f80000017177421 */ /* 0x000fe20000000000 */
[----:B------:R-:W-:Y:S01]  /*0c80*/  FSETP.NEU.AND P5, PT, R16, RZ, PT ;  /* 0x000000ff1000720b */ /* 0x000fe20003fad000 */
[----:B------:R-:W-:Y:S01]  /*0c90*/  @P3 FFMA.FTZ R22, R17, R28, +INF ;  /* 0x7f80000011163423 */ /* 0x000fe2000001001c */
[----:B------:R-:W-:Y:S01]  /*0ca0*/  LOP3.LUT R28, R27, 0xff800000, RZ, 0xc0, !PT ;  /* 0xff8000001b1c7812 */ /* 0x000fe200078ec0ff */
[----:B------:R-:W-:Y:S01]  /*0cb0*/  FFMA.FTZ R32, R37, R30, R37 ;  /* 0x0000001e25207223 */ /* 0x000fe20000010025 */
[----:B------:R-:W-:Y:S01]  /*0cc0*/  LOP3.LUT R30, R29, 0xff800000, RZ, 0xc0, !PT ;  /* 0xff8000001d1e7812 */ /* 0x000fe200078ec0ff */
[----:B------:R-:W-:Y:S01]  /*0cd0*/  FFMA.FTZ R33, R33, 1.1920928955078125e-07, RZ ;  /* 0x3400000021217823 */ /* 0x000fe200000100ff */
[----:B------:R-:W-:Y:S01]  /*0ce0*/  IADD3 R16, R23, -0x3f2aaaab, RZ ;  /* 0xc0d5555517107810 */ /* 0x000fe20007ffe0ff */
[----:B------:R-:W-:Y:S01]  /*0cf0*/  @P4 FFMA.FTZ R15, R18, R31, +INF ;  /* 0x7f800000120f4423 */ /* 0x000fe2000001001f */
[----:B------:R-:W-:-:S02]  /*0d00*/  FSETP.GT.AND P4, PT, R8, 20, PT ;  /* 0x41a000000800780b */ /* 0x000fc40003f84000 */
[----:B------:R-:W-:Y:S01]  /*0d10*/  FSETP.NEU.AND P3, PT, R17, RZ, PT ;  /* 0x000000ff1100720b */ /* 0x000fe20003f6d000 */
[----:B------:R-:W-:Y:S01]  /*0d20*/  FFMA.FTZ R17, R33, 0.69314718246459960938, R32 ;  /* 0x3f31721821117823 */ /* 0x000fe20000010020 */
[----:B------:R-:W-:Y:S02]  /*0d30*/  @P6 MOV R31, 0x7f800000 ;  /* 0x7f800000001f6802 */ /* 0x000fe40000000f00 */
[----:B------:R-:W-:Y:S02]  /*0d40*/  IADD3 R27, R21, -R28, RZ ;  /* 0x8000001c151b7210 */ /* 0x000fe40007ffe0ff */
[----:B------:R-:W-:Y:S01]  /*0d50*/  IADD3 R29, R19, -R30, RZ ;  /* 0x8000001e131d7210 */ /* 0x000fe20007ffe0ff */
[----:B------:R-:W-:Y:S01]  /*0d60*/  @P6 FFMA.FTZ R17, R20, R31, +INF ;  /* 0x7f80000014116423 */ /* 0x000fe2000001001f */
[----:B------:R-:W-:Y:S01]  /*0d70*/  LOP3.LUT R16, R16, 0xff800000, RZ, 0xc0, !PT ;  /* 0xff80000010107812 */ /* 0x000fe200078ec0ff */
[----:B------:R-:W-:Y:S01]  /*0d80*/  FADD R27, R27, -1 ;  /* 0xbf8000001b1b7421 */ /* 0x000fe20000000000 */
[----:B------:R-:W-:Y:S01]  /*0d90*/  FSETP.NEU.AND P6, PT, R18, RZ, PT ;  /* 0x000000ff1200720b */ /* 0x000fe20003fcd000 */
[----:B------:R-:W-:Y:S01]  /*0da0*/  FADD R29, R29, -1 ;  /* 0xbf8000001d1d7421 */ /* 0x000fe20000000000 */
[----:B------:R-:W-:Y:S01]  /*0db0*/  IADD3 R18, R23, -R16, RZ ;  /* 0x8000001017127210 */ /* 0x000fe20007ffe0ff */
[-C--:B------:R-:W-:Y:S01]  /*0dc0*/  FFMA.FTZ R26, R27, -R14.reuse, 0.14084610342979431152 ;  /* 0x3e1039f61b1a7423 */ /* 0x080fe2000001080e */
[----:B------:R-:W-:Y:S01]  /*0dd0*/  @!P4 FSEL R8, R25, -INF , P2 ;  /* 0xff8000001908c808 */ /* 0x000fe20001000000 */
[----:B------:R-:W-:Y:S01]  /*0de0*/  FFMA.FTZ R32, R29, -R14, 0.14084610342979431152 ;  /* 0x3e1039f61d207423 */ /* 0x000fe2000001080e */
[----:B------:R-:W-:Y:S01]  /*0df0*/  FSETP.GT.AND P2, PT, R10, 20, PT ;  /* 0x41a000000a00780b */ /* 0x000fe20003f44000 */
[----:B------:R-:W-:Y:S01]  /*0e00*/  FADD R25, R18, -1 ;  /* 0xbf80000012197421 */ /* 0x000fe20000000000 */
[----:B------:R-:W-:Y:S01]  /*0e10*/  FSETP.GT.AND P4, PT, R9, 20, PT ;  /* 0x41a000000900780b */ /* 0x000fe20003f84000 */
[----:B------:R-:W-:Y:S01]  /*0e20*/  FFMA.FTZ R26, R27, R26, -0.12148627638816833496 ;  /* 0xbdf8cdcc1b1a7423 */ /* 0x000fe2000001001a */
[----:B------:R-:W0:Y:S01]  /*0e30*/  I2F R28, R28 ;  /* 0x0000001c001c7306 */ /* 0x000e220000201400 */
[----:B------:R-:W-:-:S02]  /*0e40*/  FFMA.FTZ R32, R29, R32, -0.12148627638816833496 ;  /* 0xbdf8cdcc1d207423 */ /* 0x000fc40000010020 */
[----:B------:R-:W-:Y:S02]  /*0e50*/  FFMA.FTZ R14, R25, -R14, 0.14084610342979431152 ;  /* 0x3e1039f6190e7423 */ /* 0x000fe4000001080e */
[----:B------:R-:W-:Y:S02]  /*0e60*/  FFMA.FTZ R26, R27, R26, 0.13980610668659210205 ;  /* 0x3e0f29551b1a7423 */ /* 0x000fe4000001001a */
[----:B------:R-:W-:Y:S01]  /*0e70*/  FFMA.FTZ R32, R29, R32, 0.13980610668659210205 ;  /* 0x3e0f29551d207423 */ /* 0x000fe20000010020 */
[----:B------:R-:W-:Y:S01]  /*0e80*/  @!P2 FSEL R10, R24, -INF , P5 ;  /* 0xff800000180aa808 */ /* 0x000fe20002800000 */
[----:B------:R-:W-:Y:S01]  /*0e90*/  FFMA.FTZ R14, R25, R14, -0.12148627638816833496 ;  /* 0xbdf8cdcc190e7423 */ /* 0x000fe2000001000e */
[----:B------:R-:W-:Y:S01]  /*0ea0*/  FSETP.GEU.AND P2, PT, R0, -126, PT ;  /* 0xc2fc00000000780b */ /* 0x000fe20003f4e000 */
[----:B------:R-:W-:Y:S01]  /*0eb0*/  FFMA.FTZ R26, R27, R26, -0.16684235632419586182 ;  /* 0xbe2ad8b91b1a7423 */ /* 0x000fe2000001001a */
[----:B------:R-:W-:Y:S01]  /*0ec0*/  FSETP.GT.AND P5, PT, R11, 20, PT ;  /* 0x41a000000b00780b */ /* 0x000fe20003fa4000 */
[----:B------:R-:W-:Y:S01]  /*0ed0*/  FFMA.FTZ R32, R29, R32, -0.16684235632419586182 ;  /* 0xbe2ad8b91d207423 */ /* 0x000fe20000010020 */
[----:B------:R-:W1:Y:S01]  /*0ee0*/  I2F R30, R30 ;  /* 0x0000001e001e7306 */ /* 0x000e620000201400 */
[----:B------:R-:W-:Y:S01]  /*0ef0*/  FFMA.FTZ R14, R25, R14, 0.13980610668659210205 ;  /* 0x3e0f2955190e7423 */ /* 0x000fe2000001000e */
[----:B------:R-:W-:Y:S01]  /*0f00*/  @!P4 FSEL R9, R22, -INF , P3 ;  /* 0xff8000001609c808 */ /* 0x000fe20001800000 */
[----:B------:R-:W-:Y:S01]  /*0f10*/  FFMA.FTZ R26, R27, R26, 0.20012299716472625732 ;  /* 0x3e4ced0b1b1a7423 */ /* 0x000fe2000001001a */
[----:B------:R-:W-:Y:S01]  /*0f20*/  ISETP.GE.U32.AND P4, PT, R19, 0x7f800000, PT ;  /* 0x7f8000001300780c */ /* 0x000fe20003f86070 */
[----:B------:R-:W-:Y:S01]  /*0f30*/  FFMA.FTZ R32, R29, R32, 0.20012299716472625732 ;  /* 0x3e4ced0b1d207423 */ /* 0x000fe20000010020 */
[----:B------:R-:W-:Y:S01]  /*0f40*/  ISETP.GE.U32.AND P3, PT, R21, 0x7f800000, PT ;  /* 0x7f8000001500780c */ /* 0x000fe20003f66070 */
[----:B------:R-:W-:Y:S01]  /*0f50*/  FFMA.FTZ R14, R25, R14, -0.16684235632419586182 ;  /* 0xbe2ad8b9190e7423 */ /* 0x000fe2000001000e */
[----:B------:R-:W2:Y:S01]  /*0f60*/  I2F R16, R16 ;  /* 0x0000001000107306 */ /* 0x000ea20000201400 */
[----:B------:R-:W-:Y:S01]  /*0f70*/  FFMA.FTZ R26, R27, R26, -0.24999669194221496582 ;  /* 0xbe7fff221b1a7423 */ /* 0x000fe2000001001a */
[----:B------:R-:W-:Y:S01]  /*0f80*/  @!P5 FSEL R11, R15, -INF , P6 ;  /* 0xff8000000f0bd808 */ /* 0x000fe20003000000 */
[----:B------:R-:W-:Y:S01]  /*0f90*/  FFMA.FTZ R32, R29, R32, -0.24999669194221496582 ;  /* 0xbe7fff221d207423 */ /* 0x000fe20000010020 */
[----:B------:R-:W-:Y:S01]  /*0fa0*/  ISETP.GE.U32.AND P5, PT, R23, 0x7f800000, PT ;  /* 0x7f8000001700780c */ /* 0x000fe20003fa6070 */
[----:B------:R-:W-:Y:S01]  /*0fb0*/  FFMA.FTZ R14, R25, R14, 0.20012299716472625732 ;  /* 0x3e4ced0b190e7423 */ /* 0x000fe2000001000e */
[----:B------:R-:W-:Y:S01]  /*0fc0*/  FSETP.GT.AND P6, PT, R6, 20, PT ;  /* 0x41a000000600780b */ /* 0x000fe20003fc4000 */
[----:B------:R-:W-:Y:S01]  /*0fd0*/  FFMA.FTZ R26, R27, R26, 0.33333182334899902344 ;  /* 0x3eaaaa781b1a7423 */ /* 0x000fe2000001001a */
[----:B------:R-:W-:Y:S01]  /*0fe0*/  @P4 MOV R22, 0x7f800000 ;  /* 0x7f80000000164802 */ /* 0x000fe20000000f00 */
[----:B------:R-:W-:Y:S01]  /*0ff0*/  FFMA.FTZ R32, R29, R32, 0.33333182334899902344 ;  /* 0x3eaaaa781d207423 */ /* 0x000fe20000010020 */
[----:B------:R-:W-:Y:S01]  /*1000*/  @P3 MOV R18, 0x7f800000 ;  /* 0x7f80000000123802 */ /* 0x000fe20000000f00 */
[----:B------:R-:W-:-:S02]  /*1010*/  FFMA.FTZ R14, R25, R14, -0.24999669194221496582 ;  /* 0xbe7fff22190e7423 */ /* 0x000fc4000001000e */
[----:B------:R-:W-:Y:S02]  /*1020*/  @!P2 FMUL R0, R0, 0.5 ;  /* 0x3f0000000000a820 */ /* 0x000fe40000400000 */
[----:B------:R-:W-:Y:S02]  /*1030*/  FFMA.FTZ R26, R27, R26, -0.5 ;  /* 0xbf0000001b1a7423 */ /* 0x000fe4000001001a */
[----:B------:R-:W-:Y:S02]  /*1040*/  FFMA.FTZ R32, R29, R32, -0.5 ;  /* 0xbf0000001d207423 */ /* 0x000fe40000010020 */
[----:B------:R-:W-:Y:S01]  /*1050*/  FFMA.FTZ R14, R25, R14, 0.33333182334899902344 ;  /* 0x3eaaaa78190e7423 */ /* 0x000fe2000001000e */
[----:B------:R-:W3:Y:S01]  /*1060*/  MUFU.EX2 R0, R0 ;  /* 0x0000000000007308 */ /* 0x000ee20000000800 */
[----:B------:R-:W-:Y:S02]  /*1070*/  FMUL R26, R27, R26 ;  /* 0x0000001a1b1a7220 */ /* 0x000fe40000400000 */
[----:B------:R-:W-:-:S02]  /*1080*/  FMUL R32, R29, R32 ;  /* 0x000000201d207220 */ /* 0x000fc40000400000 */
[----:B------:R-:W-:Y:S02]  /*1090*/  FFMA.FTZ R14, R25, R14, -0.5 ;  /* 0xbf000000190e7423 */ /* 0x000fe4000001000e */
[----:B------:R-:W-:Y:S02]  /*10a0*/  FFMA.FTZ R27, R27, R26, R27 ;  /* 0x0000001a1b1b7223 */ /* 0x000fe4000001001b */
[----:B------:R-:W-:Y:S02]  /*10b0*/  FFMA.FTZ R29, R29, R32, R29 ;  /* 0x000000201d1d7223 */ /* 0x000fe4000001001d */
[----:B0-----:R-:W-:Y:S02]  /*10c0*/  FFMA.FTZ R28, R28, 1.1920928955078125e-07, RZ ;  /* 0x340000001c1c7823 */ /* 0x001fe400000100ff */
[----:B-1----:R-:W-:Y:S02]  /*10d0*/  FFMA.FTZ R30, R30, 1.1920928955078125e-07, RZ ;  /* 0x340000001e1e7823 */ /* 0x002fe400000100ff */
[----:B------:R-:W-:-:S02]  /*10e0*/  FMUL R14, R25, R14 ;  /* 0x0000000e190e7220 */ /* 0x000fc40000400000 */
[----:B------:R-:W-:Y:S02]  /*10f0*/  FFMA.FTZ R27, R28, 0.69314718246459960938, R27 ;  /* 0x3f3172181c1b7823 */ /* 0x000fe4000001001b */
[----:B------:R-:W-:Y:S02]  /*1100*/  FFMA.FTZ R29, R30, 0.69314718246459960938, R29 ;  /* 0x3f3172181e1d7823 */ /* 0x000fe4000001001d */
[----:B------:R-:W-:Y:S01]  /*1110*/  FFMA.FTZ R25, R25, R14, R25 ;  /* 0x0000000e19197223 */ /* 0x000fe20000010019 */
[----:B------:R-:W-:Y:S01]  /*1120*/  @P5 MOV R14, 0x7f800000 ;  /* 0x7f800000000e5802 */ /* 0x000fe20000000f00 */
[----:B--2---:R-:W-:Y:S02]  /*1130*/  FFMA.FTZ R16, R16, 1.1920928955078125e-07, RZ ;  /* 0x3400000010107823 */ /* 0x004fe400000100ff */
[C---:B------:R-:W-:Y:S01]  /*1140*/  @P4 FFMA.FTZ R29, R19.reuse, R22, +INF ;  /* 0x7f800000131d4423 */ /* 0x040fe20000010016 */
[----:B------:R-:W-:Y:S01]  /*1150*/  FSETP.NEU.AND P4, PT, R19, RZ, PT ;  /* 0x000000ff1300720b */ /* 0x000fe20003f8d000 */
[----:B------:R-:W-:Y:S01]  /*1160*/  @P3 FFMA.FTZ R27, R21, R18, +INF ;  /* 0x7f800000151b3423 */ /* 0x000fe20000010012 */
[----:B------:R-:W-:Y:S01]  /*1170*/  FSETP.GT.AND P3, PT, R5, 20, PT ;  /* 0x41a000000500780b */ /* 0x000fe20003f64000 */
[----:B------:R-:W-:Y:S01]  /*1180*/  FFMA.FTZ R16, R16, 0.69314718246459960938, R25 ;  /* 0x3f31721810107823 */ /* 0x000fe20000010019 */
[----:B------:R-:W-:Y:S01]  /*1190*/  @!P6 FSEL R6, R29, -INF , P4 ;  /* 0xff8000001d06e808 */ /* 0x000fe20002000000 */
[----:B---3--:R-:W-:Y:S01]  /*11a0*/  @!P2 FMUL R0, R0, R0 ;  /* 0x000000000000a220 */ /* 0x008fe20000400000 */
[----:B------:R-:W-:Y:S01]  /*11b0*/  FSETP.GT.AND P4, PT, R4, 20, PT ;  /* 0x41a000000400780b */ /* 0x000fe20003f84000 */
[----:B------:R-:W-:Y:S01]  /*11c0*/  @P5 FFMA.FTZ R16, R23, R14, +INF ;  /* 0x7f80000017105423 */ /* 0x000fe2000001000e */
[----:B------:R-:W-:Y:S01]  /*11d0*/  FSETP.GT.AND P5, PT, R7, 20, PT ;  /* 0x41a000000700780b */ /* 0x000fe20003fa4000 */
[----:B------:R-:W-:Y:S01]  /*11e0*/  FADD R0, RZ, -R0 ;  /* 0x80000000ff007221 */ /* 0x000fe20000000000 */
[----:B------:R-:W-:-:S02]  /*11f0*/  FSETP.NEU.AND P6, PT, R21, RZ, PT ;  /* 0x000000ff1500720b */ /* 0x000fc40003fcd000 */
[----:B------:R-:W-:Y:S01]  /*1200*/  FSETP.NEU.AND P2, PT, R23, RZ, PT ;  /* 0x000000ff1700720b */ /* 0x000fe20003f4d000 */
[C---:B------:R-:W-:Y:S01]  /*1210*/  FMUL R8, R0.reuse, R8 ;  /* 0x0000000800087220 */ /* 0x040fe20000400000 */
[----:B------:R-:W-:Y:S01]  /*1220*/  @!P3 FSEL R5, R27, -INF , P6 ;  /* 0xff8000001b05b808 */ /* 0x000fe20003000000 */
[----:B------:R-:W-:Y:S01]  /*1230*/  FMUL R9, R0, R9 ;  /* 0x0000000900097220 */ /* 0x000fe20000400000 */
[----:B------:R-:W-:Y:S01]  /*1240*/  FSETP.NEU.AND P3, PT, R20, RZ, PT ;  /* 0x000000ff1400720b */ /* 0x000fe20003f6d000 */
[----:B------:R-:W-:Y:S01]  /*1250*/  FMUL R10, R0, R10 ;  /* 0x0000000a000a7220 */ /* 0x000fe20000400000 */
[----:B------:R-:W-:Y:S01]  /*1260*/  @!P4 FSEL R4, R16, -INF , P2 ;  /* 0xff8000001004c808 */ /* 0x000fe20001000000 */
[C---:B------:R-:W-:Y:S01]  /*1270*/  FMUL R11, R0.reuse, R11 ;  /* 0x0000000b000b7220 */ /* 0x040fe20000400000 */
[----:B------:R-:W-:Y:S01]  /*1280*/  @!P5 FSEL R7, R17, -INF , P3 ;  /* 0xff8000001107d808 */ /* 0x000fe20001800000 */
[C---:B------:R-:W-:Y:S02]  /*1290*/  FMUL R6, R0.reuse, R6 ;  /* 0x0000000600067220 */ /* 0x040fe40000400000 */
[----:B------:R-:W-:-:S02]  /*12a0*/  FMUL R5, R0, R5 ;  /* 0x0000000500057220 */ /* 0x000fc40000400000 */
[C---:B------:R-:W-:Y:S02]  /*12b0*/  FMUL R4, R0.reuse, R4 ;  /* 0x0000000400047220 */ /* 0x040fe40000400000 */
[----:B------:R0:W-:Y:S01]  /*12c0*/  @P0 STG.E.128.SYS [R12.64+UR4], R8 ;  /* 0x000000080c000986 */ /* 0x0001e2000c10ed04 */
[----:B------:R-:W-:Y:S01]  /*12d0*/  FMUL R7, R0, R7 ;  /* 0x0000000700077220 */ /* 0x000fe20000400000 */
[----:B------:R-:W-:Y:S07]  /*12e0*/  @!P1 EXIT ;  /* 0x000000000000994d */ /* 0x000fee0003800000 */
[----:B------:R-:W-:Y:S01]  /*12f0*/  STG.E.128.SYS [R2.64+UR4], R4 ;  /* 0x0000000402007986 */ /* 0x000fe2000c10ed04 */
[----:B------:R-:W-:Y:S05]  /*1300*/  EXIT ;  /* 0x000000000000794d */ /* 0x000fea0003800000 */
.L_x_0:
[----:B------:R-:W-:-:S00]  /*1310*/  BRA `(.L_x_0) ;  /* 0xfffffff000007947 */ /* 0x000fc0000383ffff */
[----:B------:R-:W-:-:S00]  /*1320*/  NOP ;  /* 0x0000000000007918 */ /* 0x000fc00000000000 */
[----:B------:R-:W-:-:S00]  /*1330*/  NOP ;  /* 0x0000000000007918 */ /* 0x000fc00000000000 */
[----:B------:R-:W-:-:S00]  /*1340*/  NOP ;  /* 0x0000000000007918 */ /* 0x000fc00000000000 */
[----:B------:R-:W-:-:S00]  /*1350*/  NOP ;  /* 0x0000000000007918 */ /* 0x000fc00000000000 */
[----:B------:R-:W-:-:S00]  /*1360*/  NOP ;  /* 0x0000000000007918 */ /* 0x000fc00000000000 */
[----:B------:R-:W-:-:S00]  /*1370*/  NOP ;  /* 0x0000000000007918 */ /* 0x000fc00000000000 */
.L_x_1:


//--------------------- .nv.global.init           --------------------------
	.section	.nv.global.init,"aw",@progbits
.nv.global.init:
	.type		_$_str,@object
	.size		_$_str,(.L_0 - _$_str)
_$_str:
        /*0000*/ 	.byte	0x5f, 0x5f, 0x43, 0x55, 0x44, 0x41, 0x5f, 0x46, 0x54, 0x5a, 0x00
.L_0:
